//
// Generated by NVIDIA NVVM Compiler
//
// Compiler Build ID: CL-36424714
// Cuda compilation tools, release 13.0, V13.0.88
// Based on NVVM 20.0.0
//

.version 9.0
.target sm_100
.address_size 64

	// .globl	_Z13syncWarp_testv
.extern .func  (.param .b32 func_retval0) vprintf
(
	.param .b64 vprintf_param_0,
	.param .b64 vprintf_param_1
)
;
// _ZZ13syncWarp_testvE1a has been demoted
.global .align 1 .b8 $str[16] = {91, 37, 100, 93, 32, 119, 97, 114, 112, 32, 61, 32, 37, 100, 10};

.visible .entry _Z13syncWarp_testv()
{
	.local .align 8 .b8 	__local_depot0[8];
	.reg .b64 	%SP;
	.reg .b64 	%SPL;
	.reg .pred 	%p<2>;
	.reg .b32 	%r<10>;
	.reg .b64 	%rd<5>;
	// demoted variable
	.shared .align 4 .b8 _ZZ13syncWarp_testvE1a[8];
	mov.u64 	%SPL, __local_depot0;
	cvta.local.u64 	%SP, %SPL;
	mov.u32 	%r1, %tid.x;
	and.b32  	%r3, %r1, 31;
	setp.ne.s32 	%p1, %r3, 0;
	shr.u32 	%r4, %r1, 3;
	and.b32  	%r5, %r4, 124;
	mov.u32 	%r6, _ZZ13syncWarp_testvE1a;
	add.s32 	%r2, %r6, %r5;
	@%p1 bra 	$L__BB0_2;
	st.shared.u32 	[%r2], %r1;
$L__BB0_2:
	add.u64 	%rd1, %SP, 0;
	add.u64 	%rd2, %SPL, 0;
	bar.warp.sync 	-1;
	ld.shared.u32 	%r7, [%r2];
	st.local.v2.u32 	[%rd2], {%r1, %r7};
	mov.u64 	%rd3, $str;
	cvta.global.u64 	%rd4, %rd3;
	{ // callseq 0, 0
	.param .b64 param0;
	st.param.b64 	[param0], %rd4;
	.param .b64 param1;
	st.param.b64 	[param1], %rd1;
	.param .b32 retval0;
	call.uni (retval0), 
	vprintf, 
	(
	param0, 
	param1
	);
	ld.param.b32 	%r8, [retval0];
	} // callseq 0
	ret;

}


// ===== COMPILED SASS (sm_100) =====

	.target	sm_100

	.elftype	@"ET_EXEC"


//--------------------- .note.nv.tkinfo           --------------------------
	.section	.note.nv.tkinfo,"",@"SHT_NOTE"
	.sectionflags	@"SHF_NOTE_NV_TKINFO"
	.tkinfo
        /*0018*/ 	.word	0x00000002
        /*0030*/ 	.string	""
        /*0030*/ 	.string	"ptxas"
        /*0030*/ 	.string	"Cuda compilation tools, release 13.0, V13.0.88"
        /*0030*/ 	.string	"Build cuda_13.0.r13.0/compiler.36424714_0"
        /*0030*/ 	.string	"-arch sm_100 -m 64 "



//--------------------- .note.nv.cuinfo           --------------------------
	.section	.note.nv.cuinfo,"",@"SHT_NOTE"
	.sectionflags	@"SHF_NOTE_NV_CUINFO"
        /*0018*/ 	.short	0x0002
        /*001a*/ 	.short	0x0064
        /*001c*/ 	.short	0x0082
	.zero		2


//--------------------- .nv.info                  --------------------------
	.section	.nv.info,"",@"SHT_CUDA_INFO"
	.align	4


	//----- nvinfo : EIATTR_REGCOUNT
	.align		4
        /*0000*/ 	.byte	0x04, 0x2f
        /*0002*/ 	.short	(.L_2 - .L_1)
	.align		4
.L_1:
        /*0004*/ 	.word	index@(_Z13syncWarp_testv)
        /*0008*/ 	.word	0x00000018


	//----- nvinfo : EIATTR_FRAME_SIZE
	.align		4
.L_2:
        /*000c*/ 	.byte	0x04, 0x11
        /*000e*/ 	.short	(.L_4 - .L_3)
	.align		4
.L_3:
        /*0010*/ 	.word	index@(_Z13syncWarp_testv)
        /*0014*/ 	.word	0x00000008


	//----- nvinfo : EIATTR_MIN_STACK_SIZE
	.align		4
.L_4:
        /*0018*/ 	.byte	0x04, 0x12
        /*001a*/ 	.short	(.L_6 - .L_5)
	.align		4
.L_5:
        /*001c*/ 	.word	index@(_Z13syncWarp_testv)
        /*0020*/ 	.word	0x00000008
.L_6:


//--------------------- .nv.compat                --------------------------
	.section	.nv.compat,"",@"SHT_CUDA_COMPAT_INFO"
	.align	4
        /*0000*/ 	.byte	0x02, 0x09, 0x00, 0x00, 0x02, 0x02, 0x01, 0x00, 0x02, 0x05, 0x05, 0x00, 0x03, 0x07, 0x01, 0x01
        /*0010*/ 	.byte	0x02, 0x03, 0x00, 0x00, 0x02, 0x06, 0x01, 0x00, 0x04, 0x0b, 0x08, 0x00, 0x09, 0x00, 0x00, 0x00
        /*0020*/ 	.byte	0x00, 0x00, 0x00, 0x00


//--------------------- .nv.info._Z13syncWarp_testv --------------------------
	.section	.nv.info._Z13syncWarp_testv,"",@"SHT_CUDA_INFO"
	.sectionflags	@""
	.align	4


	//----- nvinfo : EIATTR_CUDA_API_VERSION
	.align		4
        /*0000*/ 	.byte	0x04, 0x37
        /*0002*/ 	.short	(.L_8 - .L_7)
.L_7:
        /*0004*/ 	.word	0x00000082


	//----- nvinfo : EIATTR_SPARSE_MMA_MASK
	.align		4
.L_8:
        /*0008*/ 	.byte	0x03, 0x50
        /*000a*/ 	.short	0x0000


	//----- nvinfo : EIATTR_MAXREG_COUNT
	.align		4
        /*000c*/ 	.byte	0x03, 0x1b
        /*000e*/ 	.short	0x00ff


	//----- nvinfo : EIATTR_EXTERNS
	.align		4
        /*0010*/ 	.byte	0x04, 0x0f
        /*0012*/ 	.short	(.L_10 - .L_9)


	//   ....[0]....
	.align		4
.L_9:
        /*0014*/ 	.word	index@(vprintf)


	//----- nvinfo : EIATTR_MERCURY_ISA_VERSION
	.align		4
.L_10:
        /*0018*/ 	.byte	0x03, 0x5f
        /*001a*/ 	.short	0x0101


	//----- nvinfo : EIATTR_COOP_GROUP_MASK_REGIDS
	.align		4
        /*001c*/ 	.byte	0x04, 0x29
        /*001e*/ 	.short	(.L_12 - .L_11)


	//   ....[0]....
.L_11:
        /*0020*/ 	.word	0xffffffff


	//----- nvinfo : EIATTR_COOP_GROUP_INSTR_OFFSETS
	.align		4
.L_12:
        /*0024*/ 	.byte	0x04, 0x28
        /*0026*/ 	.short	(.L_14 - .L_13)


	//   ....[0]....
.L_13:
        /*0028*/ 	.word	0x00000100


	//----- nvinfo : EIATTR_VRC_CTA_INIT_COUNT
	.align		4
.L_14:
        /*002c*/ 	.byte	0x02, 0x4a
	.zero		1
	.zero		1


	//----- nvinfo : EIATTR_SYSCALL_OFFSETS
	.align		4
        /*0030*/ 	.byte	0x04, 0x46
        /*0032*/ 	.short	(.L_16 - .L_15)


	//   ....[0]....
.L_15:
        /*0034*/ 	.word	0x00000170


	//----- nvinfo : EIATTR_EXIT_INSTR_OFFSETS
	.align		4
.L_16:
        /*0038*/ 	.byte	0x04, 0x1c
        /*003a*/ 	.short	(.L_18 - .L_17)


	//   ....[0]....
.L_17:
        /*003c*/ 	.word	0x00000180


	//----- nvinfo : EIATTR_SW_WAR
	.align		4
.L_18:
        /*0040*/ 	.byte	0x04, 0x36
        /*0042*/ 	.short	(.L_20 - .L_19)
.L_19:
        /*0044*/ 	.word	0x00000008
.L_20:


//--------------------- .nv.callgraph             --------------------------
	.section	.nv.callgraph,"",@"SHT_CUDA_CALLGRAPH"
	.align	4
	.sectionentsize	8
	.align		4
        /*0000*/ 	.word	0x00000000
	.align		4
        /*0004*/ 	.word	0xffffffff
	.align		4
        /*0008*/ 	.word	index@(_Z13syncWarp_testv)
	.align		4
        /*000c*/ 	.word	index@(vprintf)
	.align		4
        /*0010*/ 	.word	0x00000000
	.align		4
        /*0014*/ 	.word	0xfffffffe
	.align		4
        /*0018*/ 	.word	0x00000000
	.align		4
        /*001c*/ 	.word	0xfffffffd
	.align		4
        /*0020*/ 	.word	0x00000000
	.align		4
        /*0024*/ 	.word	0xfffffffc


//--------------------- .nv.constant4             --------------------------
	.section	.nv.constant4,"a",@progbits
	.align	8
	.align		8
.nv.constant4:
        /*0000*/ 	.dword	vprintf
	.align		8
        /*0008*/ 	.dword	$str


//--------------------- .text._Z13syncWarp_testv  --------------------------
	.section	.text._Z13syncWarp_testv,"ax",@progbits
	.align	128
        .global         _Z13syncWarp_testv
        .type           _Z13syncWarp_testv,@function
        .size           _Z13syncWarp_testv,(.L_x_2 - _Z13syncWarp_testv)
        .other          _Z13syncWarp_testv,@"STO_CUDA_ENTRY STV_DEFAULT"
_Z13syncWarp_testv:
.text._Z13syncWarp_testv:
[----:B------:R-:W0:Y:S01]  /*0000*/  LDC R1, c[0x0][0x37c] ;  /* 0x0000df00ff017b82 */ /* 0x000e220000000800 */
[----:B------:R-:W1:Y:S07]  /*0010*/  S2R R10, SR_TID.X ;  /* 0x00000000000a7919 */ /* 0x000e6e0000002100 */
[----:B------:R-:W2:Y:S01]  /*0020*/  S2UR UR5, SR_CgaCtaId ;  /* 0x00000000000579c3 */ /* 0x000ea20000008800 */
[----:B------:R-:W-:Y:S01]  /*0030*/  UMOV UR4, 0x400 ;  /* 0x0000040000047882 */ /* 0x000fe20000000000 */
[----:B0-----:R-:W-:Y:S01]  /*0040*/  VIADD R1, R1, 0xfffffff8 ;  /* 0xfffffff801017836 */ /* 0x001fe20000000000 */
[----:B------:R-:W-:Y:S01]  /*0050*/  MOV R0, 0x0 ;  /* 0x0000000000007802 */ /* 0x000fe20000000f00 */
[----:B------:R-:W0:Y:S04]  /*0060*/  LDCU.64 UR6, c[0x4][0x8] ;  /* 0x01000100ff0677ac */ /* 0x000e280008000a00 */
[----:B------:R3:W4:Y:S01]  /*0070*/  LDC.64 R8, c[0x4][R0] ;  /* 0x0100000000087b82 */ /* 0x0007220000000a00 */
[----:B0-----:R-:W-:Y:S01]  /*0080*/  IMAD.U32 R4, RZ, RZ, UR6 ;  /* 0x00000006ff047e24 */ /* 0x001fe2000f8e00ff */
[----:B--2---:R-:W-:Y:S01]  /*0090*/  ULEA UR4, UR5, UR4, 0x18 ;  /* 0x0000000405047291 */ /* 0x004fe2000f8ec0ff */
[----:B------:R-:W-:Y:S01]  /*00a0*/  IMAD.U32 R5, RZ, RZ, UR7 ;  /* 0x00000007ff057e24 */ /* 0x000fe2000f8e00ff */
[----:B------:R-:W0:Y:S01]  /*00b0*/  LDCU UR5, c[0x0][0x2fc] ;  /* 0x00005f80ff0577ac */ /* 0x000e220008000800 */
[----:B-1----:R-:W-:-:S02]  /*00c0*/  LOP3.LUT P0, RZ, R10, 0x1f, RZ, 0xc0, !PT ;  /* 0x0000001f0aff7812 */ /* 0x002fc4000780c0ff */
[----:B------:R-:W-:-:S04]  /*00d0*/  SHF.R.U32.HI R3, RZ, 0x3, R10 ;  /* 0x00000003ff037819 */ /* 0x000fc8000001160a */
[----:B------:R-:W-:-:S07]  /*00e0*/  LOP3.LUT R3, R3, 0x7c, RZ, 0xc0, !PT ;  /* 0x0000007c03037812 */ /* 0x000fce00078ec0ff */
[----:B------:R-:W-:Y:S01]  /*00f0*/  @!P0 STS [R3+UR4], R10 ;  /* 0x0000000a03008988 */ /* 0x000fe20008000804 */
[----:B------:R-:W-:-:S03]  /*0100*/  NOP ;  /* 0x0000000000007918 */ /* 0x000fc60000000000 */
[----:B------:R-:W1:Y:S01]  /*0110*/  LDS R11, [R3+UR4] ;  /* 0x00000004030b7984 */ /* 0x000e620008000800 */
[----:B------:R-:W2:Y:S02]  /*0120*/  LDCU UR4, c[0x0][0x2f8] ;  /* 0x00005f00ff0477ac */ /* 0x000ea40008000800 */
[----:B--2---:R-:W-:-:S05]  /*0130*/  IADD3 R6, P0, PT, R1, UR4, RZ ;  /* 0x0000000401067c10 */ /* 0x004fca000ff1e0ff */
[----:B0-----:R-:W-:Y:S01]  /*0140*/  IMAD.X R7, RZ, RZ, UR5, P0 ;  /* 0x00000005ff077e24 */ /* 0x001fe200080e06ff */
[----:B-1--4-:R3:W-:Y:S07]  /*0150*/  STL.64 [R1], R10 ;  /* 0x0000000a01007387 */ /* 0x0127ee0000100a00 */
[----:B------:R-:W-:-:S07]  /*0160*/  LEPC R20, `(.L_x_0) ;  /* 0x000000001014794e */ /* 0x000fce0000000000 */
[----:B---3--:R-:W-:Y:S05]  /*0170*/  CALL.ABS.NOINC R8 ;  /* 0x0000000008007343 */ /* 0x008fea0003c00000 */
.L_x_0:
[----:B------:R-:W-:Y:S05]  /*0180*/  EXIT ;  /* 0x000000000000794d */ /* 0x000fea0003800000 */
.L_x_1:
[----:B------:R-:W-:-:S00]  /*0190*/  BRA `(.L_x_1) ;  /* 0xfffffffc00fc7947 */ /* 0x000fc0000383ffff */
[----:B------:R-:W-:-:S00]  /*01a0*/  NOP ;  /* 0x0000000000007918 */ /* 0x000fc00000000000 */
        /* <DEDUP_REMOVED lines=13> */
.L_x_2:


//--------------------- .nv.global.init           --------------------------
	.section	.nv.global.init,"aw",@progbits
.nv.global.init:
	.type		$str,@object
	.size		$str,(.L_0 - $str)
$str:
        /*0000*/ 	.byte	0x5b, 0x25, 0x64, 0x5d, 0x20, 0x77, 0x61, 0x72, 0x70, 0x20, 0x3d, 0x20, 0x25, 0x64, 0x0a, 0x00
.L_0:


//--------------------- .nv.shared._Z13syncWarp_testv --------------------------
	.section	.nv.shared._Z13syncWarp_testv,"aw",@nobits
	.sectionflags	@""
	.align	4
.nv.shared._Z13syncWarp_testv:
	.zero		1032


//--------------------- .nv.shared.reserved.0     --------------------------
	.section	.nv.shared.reserved.0,"aw",@nobits
	.weak		__nv_reservedSMEM_offset_0_alias
	.size		__nv_reservedSMEM_offset_0_alias, 0, 64
	.other		__nv_reservedSMEM_offset_0_alias,@"STO_CUDA_RESERVED_SHARED STV_DEFAULT"
__nv_reservedSMEM_offset_0_alias:
	.zero		0
	.zero		64


//--------------------- .nv.constant0._Z13syncWarp_testv --------------------------
	.section	.nv.constant0._Z13syncWarp_testv,"a",@progbits
	.sectionflags	@""
	.align	4
.nv.constant0._Z13syncWarp_testv:
	.zero		896


//--------------------- SYMBOLS --------------------------

	.type		.nv.reservedSmem.offset0,@object
	.size		.nv.reservedSmem.offset0,0x4
	.type		.nv.reservedSmem.cap,@object
	.size		.nv.reservedSmem.cap,0x4
	.type		vprintf,@function
